//
// Generated by NVIDIA NVVM Compiler
//
// Compiler Build ID: CL-36424714
// Cuda compilation tools, release 13.0, V13.0.88
// Based on NVVM 20.0.0
//

.version 9.0
.target sm_100
.address_size 64

	// .globl	_Z13print_detailsv
.extern .func  (.param .b32 func_retval0) vprintf
(
	.param .b64 vprintf_param_0,
	.param .b64 vprintf_param_1
)
;
.global .align 1 .b8 $str[56] = {116, 104, 114, 101, 97, 100, 73, 100, 120, 46, 120, 32, 58, 32, 37, 100, 44, 32, 116, 104, 114, 101, 97, 100, 73, 100, 120, 46, 121, 32, 58, 32, 37, 32, 100, 44, 32, 116, 104, 114, 101, 97, 100, 73, 100, 120, 46, 122, 32, 58, 32, 37, 100, 32, 10};
.global .align 1 .b8 $str$1[53] = {98, 108, 111, 99, 107, 73, 100, 120, 46, 120, 32, 58, 32, 37, 100, 44, 32, 98, 108, 111, 99, 107, 73, 100, 120, 46, 121, 32, 58, 32, 37, 32, 100, 44, 32, 98, 108, 111, 99, 107, 73, 100, 120, 46, 122, 32, 58, 32, 37, 100, 32, 10};
.global .align 1 .b8 $str$2[50] = {103, 114, 105, 100, 68, 105, 109, 46, 120, 32, 58, 32, 37, 100, 44, 32, 103, 114, 105, 100, 68, 105, 109, 46, 121, 32, 58, 32, 37, 32, 100, 44, 32, 103, 114, 105, 100, 68, 105, 109, 46, 122, 32, 58, 32, 37, 100, 32, 10};

.visible .entry _Z13print_detailsv()
{
	.local .align 8 .b8 	__local_depot0[16];
	.reg .b64 	%SP;
	.reg .b64 	%SPL;
	.reg .b32 	%r<16>;
	.reg .b64 	%rd<9>;

	mov.u64 	%SPL, __local_depot0;
	cvta.local.u64 	%SP, %SPL;
	add.u64 	%rd1, %SP, 0;
	add.u64 	%rd2, %SPL, 0;
	mov.u32 	%r1, %tid.x;
	mov.u32 	%r2, %tid.y;
	mov.u32 	%r3, %tid.z;
	st.local.v2.u32 	[%rd2], {%r1, %r2};
	st.local.u32 	[%rd2+8], %r3;
	mov.u64 	%rd3, $str;
	cvta.global.u64 	%rd4, %rd3;
	{ // callseq 0, 0
	.param .b64 param0;
	st.param.b64 	[param0], %rd4;
	.param .b64 param1;
	st.param.b64 	[param1], %rd1;
	.param .b32 retval0;
	call.uni (retval0), 
	vprintf, 
	(
	param0, 
	param1
	);
	ld.param.b32 	%r4, [retval0];
	} // callseq 0
	mov.u32 	%r6, %ctaid.x;
	mov.u32 	%r7, %ctaid.y;
	mov.u32 	%r8, %ctaid.z;
	st.local.v2.u32 	[%rd2], {%r6, %r7};
	st.local.u32 	[%rd2+8], %r8;
	mov.u64 	%rd5, $str$1;
	cvta.global.u64 	%rd6, %rd5;
	{ // callseq 1, 0
	.param .b64 param0;
	st.param.b64 	[param0], %rd6;
	.param .b64 param1;
	st.param.b64 	[param1], %rd1;
	.param .b32 retval0;
	call.uni (retval0), 
	vprintf, 
	(
	param0, 
	param1
	);
	ld.param.b32 	%r9, [retval0];
	} // callseq 1
	mov.u32 	%r11, %nctaid.x;
	mov.u32 	%r12, %nctaid.y;
	mov.u32 	%r13, %nctaid.z;
	st.local.v2.u32 	[%rd2], {%r11, %r12};
	st.local.u32 	[%rd2+8], %r13;
	mov.u64 	%rd7, $str$2;
	cvta.global.u64 	%rd8, %rd7;
	{ // callseq 2, 0
	.param .b64 param0;
	st.param.b64 	[param0], %rd8;
	.param .b64 param1;
	st.param.b64 	[param1], %rd1;
	.param .b32 retval0;
	call.uni (retval0), 
	vprintf, 
	(
	param0, 
	param1
	);
	ld.param.b32 	%r14, [retval0];
	} // callseq 2
	ret;

}


// ===== COMPILED SASS (sm_100) =====

	.target	sm_100

	.elftype	@"ET_EXEC"


//--------------------- .note.nv.tkinfo           --------------------------
	.section	.note.nv.tkinfo,"",@"SHT_NOTE"
	.sectionflags	@"SHF_NOTE_NV_TKINFO"
	.tkinfo
        /*0018*/ 	.word	0x00000002
        /*0030*/ 	.string	""
        /*0030*/ 	.string	"ptxas"
        /*0030*/ 	.string	"Cuda compilation tools, release 13.0, V13.0.88"
        /*0030*/ 	.string	"Build cuda_13.0.r13.0/compiler.36424714_0"
        /*0030*/ 	.string	"-arch sm_100 -m 64 "



//--------------------- .note.nv.cuinfo           --------------------------
	.section	.note.nv.cuinfo,"",@"SHT_NOTE"
	.sectionflags	@"SHF_NOTE_NV_CUINFO"
        /*0018*/ 	.short	0x0002
        /*001a*/ 	.short	0x0064
        /*001c*/ 	.short	0x0082
	.zero		2


//--------------------- .nv.info                  --------------------------
	.section	.nv.info,"",@"SHT_CUDA_INFO"
	.align	4


	//----- nvinfo : EIATTR_REGCOUNT
	.align		4
        /*0000*/ 	.byte	0x04, 0x2f
        /*0002*/ 	.short	(.L_4 - .L_3)
	.align		4
.L_3:
        /*0004*/ 	.word	index@(_Z13print_detailsv)
        /*0008*/ 	.word	0x00000018


	//----- nvinfo : EIATTR_FRAME_SIZE
	.align		4
.L_4:
        /*000c*/ 	.byte	0x04, 0x11
        /*000e*/ 	.short	(.L_6 - .L_5)
	.align		4
.L_5:
        /*0010*/ 	.word	index@(_Z13print_detailsv)
        /*0014*/ 	.word	0x00000010


	//----- nvinfo : EIATTR_MIN_STACK_SIZE
	.align		4
.L_6:
        /*0018*/ 	.byte	0x04, 0x12
        /*001a*/ 	.short	(.L_8 - .L_7)
	.align		4
.L_7:
        /*001c*/ 	.word	index@(_Z13print_detailsv)
        /*0020*/ 	.word	0x00000010
.L_8:


//--------------------- .nv.compat                --------------------------
	.section	.nv.compat,"",@"SHT_CUDA_COMPAT_INFO"
	.align	4
        /*0000*/ 	.byte	0x02, 0x09, 0x00, 0x00, 0x02, 0x02, 0x01, 0x00, 0x02, 0x05, 0x05, 0x00, 0x03, 0x07, 0x01, 0x01
        /*0010*/ 	.byte	0x02, 0x03, 0x00, 0x00, 0x02, 0x06, 0x01, 0x00, 0x04, 0x0b, 0x08, 0x00, 0x09, 0x00, 0x00, 0x00
        /*0020*/ 	.byte	0x00, 0x00, 0x00, 0x00


//--------------------- .nv.info._Z13print_detailsv --------------------------
	.section	.nv.info._Z13print_detailsv,"",@"SHT_CUDA_INFO"
	.sectionflags	@""
	.align	4


	//----- nvinfo : EIATTR_CUDA_API_VERSION
	.align		4
        /*0000*/ 	.byte	0x04, 0x37
        /*0002*/ 	.short	(.L_10 - .L_9)
.L_9:
        /*0004*/ 	.word	0x00000082


	//----- nvinfo : EIATTR_SPARSE_MMA_MASK
	.align		4
.L_10:
        /*0008*/ 	.byte	0x03, 0x50
        /*000a*/ 	.short	0x0000


	//----- nvinfo : EIATTR_MAXREG_COUNT
	.align		4
        /*000c*/ 	.byte	0x03, 0x1b
        /*000e*/ 	.short	0x00ff


	//----- nvinfo : EIATTR_EXTERNS
	.align		4
        /*0010*/ 	.byte	0x04, 0x0f
        /*0012*/ 	.short	(.L_12 - .L_11)


	//   ....[0]....
	.align		4
.L_11:
        /*0014*/ 	.word	index@(vprintf)


	//----- nvinfo : EIATTR_MERCURY_ISA_VERSION
	.align		4
.L_12:
        /*0018*/ 	.byte	0x03, 0x5f
        /*001a*/ 	.short	0x0101


	//----- nvinfo : EIATTR_VRC_CTA_INIT_COUNT
	.align		4
        /*001c*/ 	.byte	0x02, 0x4a
	.zero		1
	.zero		1


	//----- nvinfo : EIATTR_SYSCALL_OFFSETS
	.align		4
        /*0020*/ 	.byte	0x04, 0x46
        /*0022*/ 	.short	(.L_14 - .L_13)


	//   ....[0]....
.L_13:
        /*0024*/ 	.word	0x00000130


	//   ....[1]....
        /*0028*/ 	.word	0x00000200


	//   ....[2]....
        /*002c*/ 	.word	0x000002d0


	//----- nvinfo : EIATTR_EXIT_INSTR_OFFSETS
	.align		4
.L_14:
        /*0030*/ 	.byte	0x04, 0x1c
        /*0032*/ 	.short	(.L_16 - .L_15)


	//   ....[0]....
.L_15:
        /*0034*/ 	.word	0x000002e0


	//----- nvinfo : EIATTR_SW_WAR
	.align		4
.L_16:
        /*0038*/ 	.byte	0x04, 0x36
        /*003a*/ 	.short	(.L_18 - .L_17)
.L_17:
        /*003c*/ 	.word	0x00000008
.L_18:


//--------------------- .nv.callgraph             --------------------------
	.section	.nv.callgraph,"",@"SHT_CUDA_CALLGRAPH"
	.align	4
	.sectionentsize	8
	.align		4
        /*0000*/ 	.word	0x00000000
	.align		4
        /*0004*/ 	.word	0xffffffff
	.align		4
        /*0008*/ 	.word	index@(_Z13print_detailsv)
	.align		4
        /*000c*/ 	.word	index@(vprintf)
	.align		4
        /*0010*/ 	.word	0x00000000
	.align		4
        /*0014*/ 	.word	0xfffffffe
	.align		4
        /*0018*/ 	.word	0x00000000
	.align		4
        /*001c*/ 	.word	0xfffffffd
	.align		4
        /*0020*/ 	.word	0x00000000
	.align		4
        /*0024*/ 	.word	0xfffffffc


//--------------------- .nv.constant4             --------------------------
	.section	.nv.constant4,"a",@progbits
	.align	8
	.align		8
.nv.constant4:
        /*0000*/ 	.dword	vprintf
	.align		8
        /*0008*/ 	.dword	$str
	.align		8
        /*0010*/ 	.dword	$str$1
	.align		8
        /*0018*/ 	.dword	$str$2


//--------------------- .text._Z13print_detailsv  --------------------------
	.section	.text._Z13print_detailsv,"ax",@progbits
	.align	128
        .global         _Z13print_detailsv
        .type           _Z13print_detailsv,@function
        .size           _Z13print_detailsv,(.L_x_4 - _Z13print_detailsv)
        .other          _Z13print_detailsv,@"STO_CUDA_ENTRY STV_DEFAULT"
_Z13print_detailsv:
.text._Z13print_detailsv:
[----:B------:R-:W0:Y:S01]  /*0000*/  LDC R1, c[0x0][0x37c] ;  /* 0x0000df00ff017b82 */ /* 0x000e220000000800 */
[----:B------:R-:W1:Y:S01]  /*0010*/  S2R R10, SR_TID.X ;  /* 0x00000000000a7919 */ /* 0x000e620000002100 */
[----:B------:R-:W2:Y:S01]  /*0020*/  LDCU UR4, c[0x0][0x2f8] ;  /* 0x00005f00ff0477ac */ /* 0x000ea20008000800 */
[----:B0-----:R-:W-:Y:S01]  /*0030*/  VIADD R1, R1, 0xfffffff0 ;  /* 0xfffffff001017836 */ /* 0x001fe20000000000 */
[----:B------:R-:W-:Y:S01]  /*0040*/  MOV R2, 0x0 ;  /* 0x0000000000027802 */ /* 0x000fe20000000f00 */
[----:B------:R-:W1:Y:S01]  /*0050*/  S2R R11, SR_TID.Y ;  /* 0x00000000000b7919 */ /* 0x000e620000002200 */
[----:B------:R-:W0:Y:S02]  /*0060*/  LDCU UR5, c[0x0][0x2fc] ;  /* 0x00005f80ff0577ac */ /* 0x000e240008000800 */
[----:B------:R3:W4:Y:S01]  /*0070*/  LDC.64 R8, c[0x4][R2] ;  /* 0x0100000002087b82 */ /* 0x0007220000000a00 */
[----:B------:R-:W5:Y:S01]  /*0080*/  S2R R0, SR_TID.Z ;  /* 0x0000000000007919 */ /* 0x000f620000002300 */
[----:B------:R-:W3:Y:S01]  /*0090*/  LDCU.64 UR6, c[0x4][0x8] ;  /* 0x01000100ff0677ac */ /* 0x000ee20008000a00 */
[----:B--2---:R-:W-:-:S05]  /*00a0*/  IADD3 R17, P0, PT, R1, UR4, RZ ;  /* 0x0000000401117c10 */ /* 0x004fca000ff1e0ff */
[----:B0-----:R-:W-:Y:S02]  /*00b0*/  IMAD.X R16, RZ, RZ, UR5, P0 ;  /* 0x00000005ff107e24 */ /* 0x001fe400080e06ff */
[----:B------:R-:W-:Y:S01]  /*00c0*/  IMAD.MOV.U32 R6, RZ, RZ, R17 ;  /* 0x000000ffff067224 */ /* 0x000fe200078e0011 */
[----:B---3--:R-:W-:Y:S01]  /*00d0*/  MOV R4, UR6 ;  /* 0x0000000600047c02 */ /* 0x008fe20008000f00 */
[----:B------:R-:W-:Y:S01]  /*00e0*/  IMAD.U32 R5, RZ, RZ, UR7 ;  /* 0x00000007ff057e24 */ /* 0x000fe2000f8e00ff */
[----:B------:R-:W-:Y:S01]  /*00f0*/  MOV R7, R16 ;  /* 0x0000001000077202 */ /* 0x000fe20000000f00 */
[----:B-1----:R0:W-:Y:S04]  /*0100*/  STL.64 [R1], R10 ;  /* 0x0000000a01007387 */ /* 0x0021e80000100a00 */
[----:B-----5:R0:W-:Y:S02]  /*0110*/  STL [R1+0x8], R0 ;  /* 0x0000080001007387 */ /* 0x0201e40000100800 */
[----:B------:R-:W-:-:S07]  /*0120*/  LEPC R20, `(.L_x_0) ;  /* 0x000000001014794e */ /* 0x000fce0000000000 */
[----:B0---4-:R-:W-:Y:S05]  /*0130*/  CALL.ABS.NOINC R8 ;  /* 0x0000000008007343 */ /* 0x011fea0003c00000 */
.L_x_0:
[----:B------:R-:W0:Y:S01]  /*0140*/  S2R R8, SR_CTAID.X ;  /* 0x0000000000087919 */ /* 0x000e220000002500 */
[----:B------:R1:W2:Y:S01]  /*0150*/  LDC.64 R10, c[0x4][R2] ;  /* 0x01000000020a7b82 */ /* 0x0002a20000000a00 */
[----:B------:R-:W3:Y:S01]  /*0160*/  LDCU.64 UR4, c[0x4][0x10] ;  /* 0x01000200ff0477ac */ /* 0x000ee20008000a00 */
[----:B------:R-:W-:Y:S01]  /*0170*/  IMAD.MOV.U32 R6, RZ, RZ, R17 ;  /* 0x000000ffff067224 */ /* 0x000fe200078e0011 */
[----:B------:R-:W0:Y:S01]  /*0180*/  S2R R9, SR_CTAID.Y ;  /* 0x0000000000097919 */ /* 0x000e220000002600 */
[----:B------:R-:W-:Y:S01]  /*0190*/  MOV R7, R16 ;  /* 0x0000001000077202 */ /* 0x000fe20000000f00 */
[----:B------:R-:W4:Y:S01]  /*01a0*/  S2R R0, SR_CTAID.Z ;  /* 0x0000000000007919 */ /* 0x000f220000002700 */
[----:B---3--:R-:W-:Y:S01]  /*01b0*/  IMAD.U32 R4, RZ, RZ, UR4 ;  /* 0x00000004ff047e24 */ /* 0x008fe2000f8e00ff */
[----:B------:R-:W-:Y:S01]  /*01c0*/  MOV R5, UR5 ;  /* 0x0000000500057c02 */ /* 0x000fe20008000f00 */
[----:B0-----:R1:W-:Y:S04]  /*01d0*/  STL.64 [R1], R8 ;  /* 0x0000000801007387 */ /* 0x0013e80000100a00 */
[----:B----4-:R1:W-:Y:S02]  /*01e0*/  STL [R1+0x8], R0 ;  /* 0x0000080001007387 */ /* 0x0103e40000100800 */
[----:B------:R-:W-:-:S07]  /*01f0*/  LEPC R20, `(.L_x_1) ;  /* 0x000000001014794e */ /* 0x000fce0000000000 */
[----:B-12---:R-:W-:Y:S05]  /*0200*/  CALL.ABS.NOINC R10 ;  /* 0x000000000a007343 */ /* 0x006fea0003c00000 */
.L_x_1:
[----:B------:R-:W0:Y:S01]  /*0210*/  LDC R8, c[0x0][0x370] ;  /* 0x0000dc00ff087b82 */ /* 0x000e220000000800 */
[----:B------:R-:W1:Y:S01]  /*0220*/  LDCU.64 UR4, c[0x4][0x18] ;  /* 0x01000300ff0477ac */ /* 0x000e620008000a00 */
[----:B------:R-:W-:Y:S01]  /*0230*/  IMAD.MOV.U32 R6, RZ, RZ, R17 ;  /* 0x000000ffff067224 */ /* 0x000fe200078e0011 */
[----:B------:R-:W-:-:S05]  /*0240*/  MOV R7, R16 ;  /* 0x0000001000077202 */ /* 0x000fca0000000f00 */
[----:B------:R-:W0:Y:S08]  /*0250*/  LDC R9, c[0x0][0x374] ;  /* 0x0000dd00ff097b82 */ /* 0x000e300000000800 */
[----:B------:R-:W2:Y:S01]  /*0260*/  LDC R0, c[0x0][0x378] ;  /* 0x0000de00ff007b82 */ /* 0x000ea20000000800 */
[----:B-1----:R-:W-:Y:S01]  /*0270*/  IMAD.U32 R4, RZ, RZ, UR4 ;  /* 0x00000004ff047e24 */ /* 0x002fe2000f8e00ff */
[----:B------:R-:W-:-:S06]  /*0280*/  MOV R5, UR5 ;  /* 0x0000000500057c02 */ /* 0x000fcc0008000f00 */
[----:B------:R-:W1:Y:S01]  /*0290*/  LDC.64 R2, c[0x4][R2] ;  /* 0x0100000002027b82 */ /* 0x000e620000000a00 */
[----:B0-----:R0:W-:Y:S04]  /*02a0*/  STL.64 [R1], R8 ;  /* 0x0000000801007387 */ /* 0x0011e80000100a00 */
[----:B--2---:R0:W-:Y:S02]  /*02b0*/  STL [R1+0x8], R0 ;  /* 0x0000080001007387 */ /* 0x0041e40000100800 */
[----:B------:R-:W-:-:S07]  /*02c0*/  LEPC R20, `(.L_x_2) ;  /* 0x000000001014794e */ /* 0x000fce0000000000 */
[----:B01----:R-:W-:Y:S05]  /*02d0*/  CALL.ABS.NOINC R2 ;  /* 0x0000000002007343 */ /* 0x003fea0003c00000 */
.L_x_2:
[----:B------:R-:W-:Y:S05]  /*02e0*/  EXIT ;  /* 0x000000000000794d */ /* 0x000fea0003800000 */
.L_x_3:
[----:B------:R-:W-:-:S00]  /*02f0*/  BRA `(.L_x_3) ;  /* 0xfffffffc00fc7947 */ /* 0x000fc0000383ffff */
[----:B------:R-:W-:-:S00]  /*0300*/  NOP ;  /* 0x0000000000007918 */ /* 0x000fc00000000000 */
[----:B------:R-:W-:-:S00]  /*0310*/  NOP ;  /* 0x0000000000007918 */ /* 0x000fc00000000000 */
[----:B------:R-:W-:-:S00]  /*0320*/  NOP ;  /* 0x0000000000007918 */ /* 0x000fc00000000000 */
[----:B------:R-:W-:-:S00]  /*0330*/  NOP ;  /* 0x0000000000007918 */ /* 0x000fc00000000000 */
[----:B------:R-:W-:-:S00]  /*0340*/  NOP ;  /* 0x0000000000007918 */ /* 0x000fc00000000000 */
[----:B------:R-:W-:-:S00]  /*0350*/  NOP ;  /* 0x0000000000007918 */ /* 0x000fc00000000000 */
[----:B------:R-:W-:-:S00]  /*0360*/  NOP ;  /* 0x0000000000007918 */ /* 0x000fc00000000000 */
[----:B------:R-:W-:-:S00]  /*0370*/  NOP ;  /* 0x0000000000007918 */ /* 0x000fc00000000000 */
.L_x_4:


//--------------------- .nv.global.init           --------------------------
	.section	.nv.global.init,"aw",@progbits
.nv.global.init:
	.type		$str$2,@object
	.size		$str$2,($str$1 - $str$2)
$str$2:
        /*0000*/ 	.byte	0x67, 0x72, 0x69, 0x64, 0x44, 0x69, 0x6d, 0x2e, 0x78, 0x20, 0x3a, 0x20, 0x25, 0x64, 0x2c, 0x20
        /*0010*/ 	.byte	0x67, 0x72, 0x69, 0x64, 0x44, 0x69, 0x6d, 0x2e, 0x79, 0x20, 0x3a, 0x20, 0x25, 0x20, 0x64, 0x2c
        /*0020*/ 	.byte	0x20, 0x67, 0x72, 0x69, 0x64, 0x44, 0x69, 0x6d, 0x2e, 0x7a, 0x20, 0x3a, 0x20, 0x25, 0x64, 0x20
        /*0030*/ 	.byte	0x0a, 0x00
	.type		$str$1,@object
	.size		$str$1,($str - $str$1)
$str$1:
        /*0032*/ 	.byte	0x62, 0x6c, 0x6f, 0x63, 0x6b, 0x49, 0x64, 0x78, 0x2e, 0x78, 0x20, 0x3a, 0x20, 0x25, 0x64, 0x2c
        /*0042*/ 	.byte	0x20, 0x62, 0x6c, 0x6f, 0x63, 0x6b, 0x49, 0x64, 0x78, 0x2e, 0x79, 0x20, 0x3a, 0x20, 0x25, 0x20
        /*0052*/ 	.byte	0x64, 0x2c, 0x20, 0x62, 0x6c, 0x6f, 0x63, 0x6b, 0x49, 0x64, 0x78, 0x2e, 0x7a, 0x20, 0x3a, 0x20
        /*0062*/ 	.byte	0x25, 0x64, 0x20, 0x0a, 0x00
	.type		$str,@object
	.size		$str,(.L_0 - $str)
$str:
        /*0067*/ 	.byte	0x74, 0x68, 0x72, 0x65, 0x61, 0x64, 0x49, 0x64, 0x78, 0x2e, 0x78, 0x20, 0x3a, 0x20, 0x25, 0x64
        /*0077*/ 	.byte	0x2c, 0x20, 0x74, 0x68, 0x72, 0x65, 0x61, 0x64, 0x49, 0x64, 0x78, 0x2e, 0x79, 0x20, 0x3a, 0x20
        /*0087*/ 	.byte	0x25, 0x20, 0x64, 0x2c, 0x20, 0x74, 0x68, 0x72, 0x65, 0x61, 0x64, 0x49, 0x64, 0x78, 0x2e, 0x7a
        /*0097*/ 	.byte	0x20, 0x3a, 0x20, 0x25, 0x64, 0x20, 0x0a, 0x00
.L_0:


//--------------------- .nv.shared.reserved.0     --------------------------
	.section	.nv.shared.reserved.0,"aw",@nobits
	.weak		__nv_reservedSMEM_offset_0_alias
	.size		__nv_reservedSMEM_offset_0_alias, 0, 64
	.other		__nv_reservedSMEM_offset_0_alias,@"STO_CUDA_RESERVED_SHARED STV_DEFAULT"
__nv_reservedSMEM_offset_0_alias:
	.zero		0
	.zero		64


//--------------------- .nv.constant0._Z13print_detailsv --------------------------
	.section	.nv.constant0._Z13print_detailsv,"a",@progbits
	.sectionflags	@""
	.align	4
.nv.constant0._Z13print_detailsv:
	.zero		896


//--------------------- SYMBOLS --------------------------

	.type		.nv.reservedSmem.offset0,@object
	.size		.nv.reservedSmem.offset0,0x4
	.type		vprintf,@function
